//
// Generated by NVIDIA NVVM Compiler
//
// Compiler Build ID: CL-36424714
// Cuda compilation tools, release 13.0, V13.0.88
// Based on NVVM 20.0.0
//

.version 9.0
.target sm_100
.address_size 64

	// .globl	_Z17verschluessselungPlS_

.visible .entry _Z17verschluessselungPlS_(
	.param .u64 .ptr .align 1 _Z17verschluessselungPlS__param_0,
	.param .u64 .ptr .align 1 _Z17verschluessselungPlS__param_1
)
{
	.reg .b32 	%r<3>;
	.reg .b64 	%rd<21>;

	ld.param.u64 	%rd1, [_Z17verschluessselungPlS__param_0];
	ld.param.u64 	%rd2, [_Z17verschluessselungPlS__param_1];
	cvta.to.global.u64 	%rd3, %rd1;
	mov.u32 	%r1, %tid.x;
	cvt.u64.u32 	%rd4, %r1;
	mov.u32 	%r2, %ctaid.x;
	mul.wide.u32 	%rd5, %r2, 7;
	add.s64 	%rd6, %rd5, %rd4;
	shl.b64 	%rd7, %rd6, 3;
	add.s64 	%rd8, %rd3, %rd7;
	ld.global.u64 	%rd9, [%rd8];
	mul.lo.s64 	%rd10, %rd9, %rd9;
	mul.lo.s64 	%rd11, %rd10, %rd9;
	mul.lo.s64 	%rd12, %rd11, %rd10;
	cvta.to.global.u64 	%rd13, %rd2;
	mul.hi.s64 	%rd14, %rd12, 1054099661354831521;
	shr.u64 	%rd15, %rd14, 63;
	shr.s64 	%rd16, %rd14, 1;
	add.s64 	%rd17, %rd16, %rd15;
	mul.lo.s64 	%rd18, %rd17, 35;
	sub.s64 	%rd19, %rd12, %rd18;
	add.s64 	%rd20, %rd13, %rd7;
	st.global.u64 	[%rd20], %rd19;
	ret;

}
	// .globl	_Z17entschluessselungPlS_
.visible .entry _Z17entschluessselungPlS_(
	.param .u64 .ptr .align 1 _Z17entschluessselungPlS__param_0,
	.param .u64 .ptr .align 1 _Z17entschluessselungPlS__param_1
)
{
	.reg .b32 	%r<3>;
	.reg .b64 	%rd<21>;

	ld.param.u64 	%rd1, [_Z17entschluessselungPlS__param_0];
	ld.param.u64 	%rd2, [_Z17entschluessselungPlS__param_1];
	cvta.to.global.u64 	%rd3, %rd1;
	mov.u32 	%r1, %tid.x;
	cvt.u64.u32 	%rd4, %r1;
	mov.u32 	%r2, %ctaid.x;
	mul.wide.u32 	%rd5, %r2, 7;
	add.s64 	%rd6, %rd5, %rd4;
	shl.b64 	%rd7, %rd6, 3;
	add.s64 	%rd8, %rd3, %rd7;
	ld.global.u64 	%rd9, [%rd8];
	mul.lo.s64 	%rd10, %rd9, %rd9;
	mul.lo.s64 	%rd11, %rd10, %rd9;
	mul.lo.s64 	%rd12, %rd11, %rd10;
	cvta.to.global.u64 	%rd13, %rd2;
	mul.hi.s64 	%rd14, %rd12, 1054099661354831521;
	shr.u64 	%rd15, %rd14, 63;
	shr.s64 	%rd16, %rd14, 1;
	add.s64 	%rd17, %rd16, %rd15;
	mul.lo.s64 	%rd18, %rd17, 35;
	sub.s64 	%rd19, %rd12, %rd18;
	add.s64 	%rd20, %rd13, %rd7;
	st.global.u64 	[%rd20], %rd19;
	ret;

}


// ===== COMPILED SASS (sm_100) =====

	.target	sm_100

	.elftype	@"ET_EXEC"


//--------------------- .note.nv.tkinfo           --------------------------
	.section	.note.nv.tkinfo,"",@"SHT_NOTE"
	.sectionflags	@"SHF_NOTE_NV_TKINFO"
	.tkinfo
        /*0018*/ 	.word	0x00000002
        /*0030*/ 	.string	""
        /*0030*/ 	.string	"ptxas"
        /*0030*/ 	.string	"Cuda compilation tools, release 13.0, V13.0.88"
        /*0030*/ 	.string	"Build cuda_13.0.r13.0/compiler.36424714_0"
        /*0030*/ 	.string	"-arch sm_100 -m 64 "



//--------------------- .note.nv.cuinfo           --------------------------
	.section	.note.nv.cuinfo,"",@"SHT_NOTE"
	.sectionflags	@"SHF_NOTE_NV_CUINFO"
        /*0018*/ 	.short	0x0002
        /*001a*/ 	.short	0x0064
        /*001c*/ 	.short	0x0082
	.zero		2


//--------------------- .nv.info                  --------------------------
	.section	.nv.info,"",@"SHT_CUDA_INFO"
	.align	4


	//----- nvinfo : EIATTR_REGCOUNT
	.align		4
        /*0000*/ 	.byte	0x04, 0x2f
        /*0002*/ 	.short	(.L_1 - .L_0)
	.align		4
.L_0:
        /*0004*/ 	.word	index@(_Z17verschluessselungPlS_)
        /*0008*/ 	.word	0x0000000e


	//----- nvinfo : EIATTR_FRAME_SIZE
	.align		4
.L_1:
        /*000c*/ 	.byte	0x04, 0x11
        /*000e*/ 	.short	(.L_3 - .L_2)
	.align		4
.L_2:
        /*0010*/ 	.word	index@(_Z17verschluessselungPlS_)
        /*0014*/ 	.word	0x00000000


	//----- nvinfo : EIATTR_REGCOUNT
	.align		4
.L_3:
        /*0018*/ 	.byte	0x04, 0x2f
        /*001a*/ 	.short	(.L_5 - .L_4)
	.align		4
.L_4:
        /*001c*/ 	.word	index@(_Z17entschluessselungPlS_)
        /*0020*/ 	.word	0x0000000e


	//----- nvinfo : EIATTR_FRAME_SIZE
	.align		4
.L_5:
        /*0024*/ 	.byte	0x04, 0x11
        /*0026*/ 	.short	(.L_7 - .L_6)
	.align		4
.L_6:
        /*0028*/ 	.word	index@(_Z17entschluessselungPlS_)
        /*002c*/ 	.word	0x00000000


	//----- nvinfo : EIATTR_MIN_STACK_SIZE
	.align		4
.L_7:
        /*0030*/ 	.byte	0x04, 0x12
        /*0032*/ 	.short	(.L_9 - .L_8)
	.align		4
.L_8:
        /*0034*/ 	.word	index@(_Z17entschluessselungPlS_)
        /*0038*/ 	.word	0x00000000


	//----- nvinfo : EIATTR_MIN_STACK_SIZE
	.align		4
.L_9:
        /*003c*/ 	.byte	0x04, 0x12
        /*003e*/ 	.short	(.L_11 - .L_10)
	.align		4
.L_10:
        /*0040*/ 	.word	index@(_Z17verschluessselungPlS_)
        /*0044*/ 	.word	0x00000000
.L_11:


//--------------------- .nv.compat                --------------------------
	.section	.nv.compat,"",@"SHT_CUDA_COMPAT_INFO"
	.align	4
        /*0000*/ 	.byte	0x02, 0x09, 0x00, 0x00, 0x02, 0x02, 0x01, 0x00, 0x02, 0x05, 0x05, 0x00, 0x03, 0x07, 0x01, 0x01
        /*0010*/ 	.byte	0x02, 0x03, 0x00, 0x00, 0x02, 0x06, 0x01, 0x00, 0x04, 0x0b, 0x08, 0x00, 0x09, 0x00, 0x00, 0x00
        /*0020*/ 	.byte	0x00, 0x00, 0x00, 0x00


//--------------------- .nv.info._Z17entschluessselungPlS_ --------------------------
	.section	.nv.info._Z17entschluessselungPlS_,"",@"SHT_CUDA_INFO"
	.sectionflags	@""
	.align	4


	//----- nvinfo : EIATTR_CUDA_API_VERSION
	.align		4
        /*0000*/ 	.byte	0x04, 0x37
        /*0002*/ 	.short	(.L_13 - .L_12)
.L_12:
        /*0004*/ 	.word	0x00000082


	//----- nvinfo : EIATTR_KPARAM_INFO
	.align		4
.L_13:
        /*0008*/ 	.byte	0x04, 0x17
        /*000a*/ 	.short	(.L_15 - .L_14)
.L_14:
        /*000c*/ 	.word	0x00000000
        /*0010*/ 	.short	0x0001
        /*0012*/ 	.short	0x0008
        /*0014*/ 	.byte	0x00, 0xf5, 0x21, 0x00


	//----- nvinfo : EIATTR_KPARAM_INFO
	.align		4
.L_15:
        /*0018*/ 	.byte	0x04, 0x17
        /*001a*/ 	.short	(.L_17 - .L_16)
.L_16:
        /*001c*/ 	.word	0x00000000
        /*0020*/ 	.short	0x0000
        /*0022*/ 	.short	0x0000
        /*0024*/ 	.byte	0x00, 0xf5, 0x21, 0x00


	//----- nvinfo : EIATTR_SPARSE_MMA_MASK
	.align		4
.L_17:
        /*0028*/ 	.byte	0x03, 0x50
        /*002a*/ 	.short	0x0000


	//----- nvinfo : EIATTR_MAXREG_COUNT
	.align		4
        /*002c*/ 	.byte	0x03, 0x1b
        /*002e*/ 	.short	0x00ff


	//----- nvinfo : EIATTR_MERCURY_ISA_VERSION
	.align		4
        /*0030*/ 	.byte	0x03, 0x5f
        /*0032*/ 	.short	0x0101


	//----- nvinfo : EIATTR_VRC_CTA_INIT_COUNT
	.align		4
        /*0034*/ 	.byte	0x02, 0x4a
	.zero		1
	.zero		1


	//----- nvinfo : EIATTR_EXIT_INSTR_OFFSETS
	.align		4
        /*0038*/ 	.byte	0x04, 0x1c
        /*003a*/ 	.short	(.L_19 - .L_18)


	//   ....[0]....
.L_18:
        /*003c*/ 	.word	0x000002e0


	//----- nvinfo : EIATTR_CBANK_PARAM_SIZE
	.align		4
.L_19:
        /*0040*/ 	.byte	0x03, 0x19
        /*0042*/ 	.short	0x0010


	//----- nvinfo : EIATTR_PARAM_CBANK
	.align		4
        /*0044*/ 	.byte	0x04, 0x0a
        /*0046*/ 	.short	(.L_21 - .L_20)
	.align		4
.L_20:
        /*0048*/ 	.word	index@(.nv.constant0._Z17entschluessselungPlS_)
        /*004c*/ 	.short	0x0380
        /*004e*/ 	.short	0x0010


	//----- nvinfo : EIATTR_SW_WAR
	.align		4
.L_21:
        /*0050*/ 	.byte	0x04, 0x36
        /*0052*/ 	.short	(.L_23 - .L_22)
.L_22:
        /*0054*/ 	.word	0x00000008
.L_23:


//--------------------- .nv.info._Z17verschluessselungPlS_ --------------------------
	.section	.nv.info._Z17verschluessselungPlS_,"",@"SHT_CUDA_INFO"
	.sectionflags	@""
	.align	4


	//----- nvinfo : EIATTR_CUDA_API_VERSION
	.align		4
        /*0000*/ 	.byte	0x04, 0x37
        /*0002*/ 	.short	(.L_25 - .L_24)
.L_24:
        /*0004*/ 	.word	0x00000082


	//----- nvinfo : EIATTR_KPARAM_INFO
	.align		4
.L_25:
        /*0008*/ 	.byte	0x04, 0x17
        /*000a*/ 	.short	(.L_27 - .L_26)
.L_26:
        /*000c*/ 	.word	0x00000000
        /*0010*/ 	.short	0x0001
        /*0012*/ 	.short	0x0008
        /*0014*/ 	.byte	0x00, 0xf5, 0x21, 0x00


	//----- nvinfo : EIATTR_KPARAM_INFO
	.align		4
.L_27:
        /*0018*/ 	.byte	0x04, 0x17
        /*001a*/ 	.short	(.L_29 - .L_28)
.L_28:
        /*001c*/ 	.word	0x00000000
        /*0020*/ 	.short	0x0000
        /*0022*/ 	.short	0x0000
        /*0024*/ 	.byte	0x00, 0xf5, 0x21, 0x00


	//----- nvinfo : EIATTR_SPARSE_MMA_MASK
	.align		4
.L_29:
        /*0028*/ 	.byte	0x03, 0x50
        /*002a*/ 	.short	0x0000


	//----- nvinfo : EIATTR_MAXREG_COUNT
	.align		4
        /*002c*/ 	.byte	0x03, 0x1b
        /*002e*/ 	.short	0x00ff


	//----- nvinfo : EIATTR_MERCURY_ISA_VERSION
	.align		4
        /*0030*/ 	.byte	0x03, 0x5f
        /*0032*/ 	.short	0x0101


	//----- nvinfo : EIATTR_VRC_CTA_INIT_COUNT
	.align		4
        /*0034*/ 	.byte	0x02, 0x4a
	.zero		1
	.zero		1


	//----- nvinfo : EIATTR_EXIT_INSTR_OFFSETS
	.align		4
        /*0038*/ 	.byte	0x04, 0x1c
        /*003a*/ 	.short	(.L_31 - .L_30)


	//   ....[0]....
.L_30:
        /*003c*/ 	.word	0x000002e0


	//----- nvinfo : EIATTR_CBANK_PARAM_SIZE
	.align		4
.L_31:
        /*0040*/ 	.byte	0x03, 0x19
        /*0042*/ 	.short	0x0010


	//----- nvinfo : EIATTR_PARAM_CBANK
	.align		4
        /*0044*/ 	.byte	0x04, 0x0a
        /*0046*/ 	.short	(.L_33 - .L_32)
	.align		4
.L_32:
        /*0048*/ 	.word	index@(.nv.constant0._Z17verschluessselungPlS_)
        /*004c*/ 	.short	0x0380
        /*004e*/ 	.short	0x0010


	//----- nvinfo : EIATTR_SW_WAR
	.align		4
.L_33:
        /*0050*/ 	.byte	0x04, 0x36
        /*0052*/ 	.short	(.L_35 - .L_34)
.L_34:
        /*0054*/ 	.word	0x00000008
.L_35:


//--------------------- .nv.callgraph             --------------------------
	.section	.nv.callgraph,"",@"SHT_CUDA_CALLGRAPH"
	.align	4
	.sectionentsize	8
	.align		4
        /*0000*/ 	.word	0x00000000
	.align		4
        /*0004*/ 	.word	0xffffffff
	.align		4
        /*0008*/ 	.word	0x00000000
	.align		4
        /*000c*/ 	.word	0xfffffffe
	.align		4
        /*0010*/ 	.word	0x00000000
	.align		4
        /*0014*/ 	.word	0xfffffffd
	.align		4
        /*0018*/ 	.word	0x00000000
	.align		4
        /*001c*/ 	.word	0xfffffffc


//--------------------- .text._Z17entschluessselungPlS_ --------------------------
	.section	.text._Z17entschluessselungPlS_,"ax",@progbits
	.align	128
        .global         _Z17entschluessselungPlS_
        .type           _Z17entschluessselungPlS_,@function
        .size           _Z17entschluessselungPlS_,(.L_x_2 - _Z17entschluessselungPlS_)
        .other          _Z17entschluessselungPlS_,@"STO_CUDA_ENTRY STV_DEFAULT"
_Z17entschluessselungPlS_:
.text._Z17entschluessselungPlS_:
[----:B------:R-:W-:Y:S01]  /*0000*/  LDC R1, c[0x0][0x37c] ;  /* 0x0000df00ff017b82 */ /* 0x000fe20000000800 */
[----:B------:R-:W0:Y:S01]  /*0010*/  S2R R5, SR_CTAID.X ;  /* 0x0000000000057919 */ /* 0x000e220000002500 */
[----:B------:R-:W-:Y:S01]  /*0020*/  HFMA2 R3, -RZ, RZ, 0, 0 ;  /* 0x00000000ff037431 */ /* 0x000fe200000001ff */
[----:B------:R-:W1:Y:S01]  /*0030*/  LDCU.128 UR8, c[0x0][0x380] ;  /* 0x00007000ff0877ac */ /* 0x000e620008000c00 */
[----:B------:R-:W0:Y:S01]  /*0040*/  S2R R2, SR_TID.X ;  /* 0x0000000000027919 */ /* 0x000e220000002100 */
[----:B------:R-:W2:Y:S01]  /*0050*/  LDCU.64 UR4, c[0x0][0x358] ;  /* 0x00006b00ff0477ac */ /* 0x000ea20008000a00 */
[----:B0-----:R-:W-:-:S04]  /*0060*/  IMAD.WIDE.U32 R4, R5, 0x7, R2 ;  /* 0x0000000705047825 */ /* 0x001fc800078e0002 */
[C---:B------:R-:W-:Y:S01]  /*0070*/  IMAD.SHL.U32 R2, R4.reuse, 0x8, RZ ;  /* 0x0000000804027824 */ /* 0x040fe200078e00ff */
[----:B------:R-:W-:-:S04]  /*0080*/  SHF.L.U64.HI R0, R4, 0x3, R5 ;  /* 0x0000000304007819 */ /* 0x000fc80000010205 */
[----:B-1----:R-:W-:-:S04]  /*0090*/  IADD3 R6, P0, PT, R2, UR8, RZ ;  /* 0x0000000802067c10 */ /* 0x002fc8000ff1e0ff */
[----:B------:R-:W-:-:S05]  /*00a0*/  IADD3.X R7, PT, PT, R0, UR9, RZ, P0, !PT ;  /* 0x0000000900077c10 */ /* 0x000fca00087fe4ff */
[----:B--2---:R-:W2:Y:S02]  /*00b0*/  LDG.E.64 R4, desc[UR4][R6.64] ;  /* 0x0000000406047981 */ /* 0x004ea4000c1e1b00 */
[-C--:B--2---:R-:W-:Y:S02]  /*00c0*/  IMAD R3, R5, R4.reuse, RZ ;  /* 0x0000000405037224 */ /* 0x084fe400078e02ff */
[----:B------:R-:W-:-:S04]  /*00d0*/  IMAD.WIDE.U32 R8, R4, R4, RZ ;  /* 0x0000000404087225 */ /* 0x000fc800078e00ff */
[----:B------:R-:W-:Y:S02]  /*00e0*/  IMAD R3, R4, R5, R3 ;  /* 0x0000000504037224 */ /* 0x000fe400078e0203 */
[----:B------:R-:W-:-:S03]  /*00f0*/  IMAD.WIDE.U32 R10, R8, R4, RZ ;  /* 0x00000004080a7225 */ /* 0x000fc600078e00ff */
[----:B------:R-:W-:-:S05]  /*0100*/  IADD3 R9, PT, PT, R9, R3, RZ ;  /* 0x0000000309097210 */ /* 0x000fca0007ffe0ff */
[----:B------:R-:W-:-:S04]  /*0110*/  IMAD R3, R9, R4, RZ ;  /* 0x0000000409037224 */ /* 0x000fc800078e02ff */
[-C--:B------:R-:W-:Y:S02]  /*0120*/  IMAD R3, R5, R8.reuse, R3 ;  /* 0x0000000805037224 */ /* 0x080fe400078e0203 */
[----:B------:R-:W-:-:S04]  /*0130*/  IMAD.WIDE.U32 R4, R10, R8, RZ ;  /* 0x000000080a047225 */ /* 0x000fc800078e00ff */
[----:B------:R-:W-:-:S04]  /*0140*/  IMAD.IADD R3, R11, 0x1, R3 ;  /* 0x000000010b037824 */ /* 0x000fc800078e0203 */
[----:B------:R-:W-:-:S04]  /*0150*/  IMAD R3, R3, R8, RZ ;  /* 0x0000000803037224 */ /* 0x000fc800078e02ff */
[----:B------:R-:W-:-:S05]  /*0160*/  IMAD R3, R9, R10, R3 ;  /* 0x0000000a09037224 */ /* 0x000fca00078e0203 */
[----:B------:R-:W-:-:S04]  /*0170*/  IADD3 R5, PT, PT, R5, R3, RZ ;  /* 0x0000000305057210 */ /* 0x000fc80007ffe0ff */
[C---:B------:R-:W-:Y:S01]  /*0180*/  ISETP.LT.AND P1, PT, R5.reuse, RZ, PT ;  /* 0x000000ff0500720c */ /* 0x040fe20003f21270 */
[----:B------:R-:W-:-:S04]  /*0190*/  IMAD.WIDE.U32 R6, R5, -0x5f15f15f, RZ ;  /* 0xa0ea0ea105067825 */ /* 0x000fc800078e00ff */
[----:B------:R-:W-:-:S04]  /*01a0*/  IMAD.WIDE.U32 R8, P0, R4, 0xea0ea0e, R6 ;  /* 0x0ea0ea0e04087825 */ /* 0x000fc80007800006 */
[----:B------:R-:W-:Y:S01]  /*01b0*/  IMAD.WIDE.U32 R6, R4, -0x5f15f15f, RZ ;  /* 0xa0ea0ea104067825 */ /* 0x000fe200078e00ff */
[----:B------:R-:W-:-:S03]  /*01c0*/  MOV R10, R9 ;  /* 0x00000009000a7202 */ /* 0x000fc60000000f00 */
[----:B------:R-:W-:Y:S01]  /*01d0*/  IMAD.X R11, RZ, RZ, RZ, P0 ;  /* 0x000000ffff0b7224 */ /* 0x000fe200000e06ff */
[----:B------:R-:W-:-:S05]  /*01e0*/  IADD3 RZ, P0, PT, R7, R8, RZ ;  /* 0x0000000807ff7210 */ /* 0x000fca0007f1e0ff */
[----:B------:R-:W-:-:S03]  /*01f0*/  IMAD.WIDE.U32.X R6, R5, 0xea0ea0e, R10, P0 ;  /* 0x0ea0ea0e05067825 */ /* 0x000fc600000e040a */
[----:B------:R-:W-:-:S04]  /*0200*/  IADD3 R3, P0, PT, R6, 0x5f15f15f, RZ ;  /* 0x5f15f15f06037810 */ /* 0x000fc80007f1e0ff */
[----:B------:R-:W-:Y:S02]  /*0210*/  IADD3.X R9, PT, PT, R7, -0xea0ea0f, RZ, P0, !PT ;  /* 0xf15f15f107097810 */ /* 0x000fe400007fe4ff */
[----:B------:R-:W-:Y:S02]  /*0220*/  SEL R3, R3, R6, P1 ;  /* 0x0000000603037207 */ /* 0x000fe40000800000 */
[----:B------:R-:W-:-:S04]  /*0230*/  SEL R6, R9, R7, P1 ;  /* 0x0000000709067207 */ /* 0x000fc80000800000 */
[--C-:B------:R-:W-:Y:S02]  /*0240*/  SHF.R.S64 R7, R3, 0x1, R6.reuse ;  /* 0x0000000103077819 */ /* 0x100fe40000001006 */
[----:B------:R-:W-:Y:S02]  /*0250*/  SHF.R.S32.HI R3, RZ, 0x1, R6 ;  /* 0x00000001ff037819 */ /* 0x000fe40000011406 */
[----:B------:R-:W-:-:S04]  /*0260*/  LEA.HI R7, P0, R6, R7, RZ, 0x1 ;  /* 0x0000000706077211 */ /* 0x000fc800078108ff */
[----:B------:R-:W-:Y:S01]  /*0270*/  IADD3.X R3, PT, PT, RZ, R3, RZ, P0, !PT ;  /* 0x00000003ff037210 */ /* 0x000fe200007fe4ff */
[----:B------:R-:W-:Y:S01]  /*0280*/  IMAD.WIDE.U32 R4, R7, -0x23, R4 ;  /* 0xffffffdd07047825 */ /* 0x000fe200078e0004 */
[----:B------:R-:W-:-:S03]  /*0290*/  IADD3 R2, P0, PT, R2, UR10, RZ ;  /* 0x0000000a02027c10 */ /* 0x000fc6000ff1e0ff */
[----:B------:R-:W-:Y:S01]  /*02a0*/  IMAD R6, R3, -0x23, RZ ;  /* 0xffffffdd03067824 */ /* 0x000fe200078e02ff */
[----:B------:R-:W-:-:S04]  /*02b0*/  IADD3.X R3, PT, PT, R0, UR11, RZ, P0, !PT ;  /* 0x0000000b00037c10 */ /* 0x000fc800087fe4ff */
[----:B------:R-:W-:-:S05]  /*02c0*/  IADD3 R5, PT, PT, R5, -R7, R6 ;  /* 0x8000000705057210 */ /* 0x000fca0007ffe006 */
[----:B------:R-:W-:Y:S01]  /*02d0*/  STG.E.64 desc[UR4][R2.64], R4 ;  /* 0x0000000402007986 */ /* 0x000fe2000c101b04 */
[----:B------:R-:W-:Y:S05]  /*02e0*/  EXIT ;  /* 0x000000000000794d */ /* 0x000fea0003800000 */
.L_x_0:
[----:B------:R-:W-:-:S00]  /*02f0*/  BRA `(.L_x_0) ;  /* 0xfffffffc00fc7947 */ /* 0x000fc0000383ffff */
[----:B------:R-:W-:-:S00]  /*0300*/  NOP ;  /* 0x0000000000007918 */ /* 0x000fc00000000000 */
[----:B------:R-:W-:-:S00]  /*0310*/  NOP ;  /* 0x0000000000007918 */ /* 0x000fc00000000000 */
[----:B------:R-:W-:-:S00]  /*0320*/  NOP ;  /* 0x0000000000007918 */ /* 0x000fc00000000000 */
[----:B------:R-:W-:-:S00]  /*0330*/  NOP ;  /* 0x0000000000007918 */ /* 0x000fc00000000000 */
[----:B------:R-:W-:-:S00]  /*0340*/  NOP ;  /* 0x0000000000007918 */ /* 0x000fc00000000000 */
[----:B------:R-:W-:-:S00]  /*0350*/  NOP ;  /* 0x0000000000007918 */ /* 0x000fc00000000000 */
[----:B------:R-:W-:-:S00]  /*0360*/  NOP ;  /* 0x0000000000007918 */ /* 0x000fc00000000000 */
[----:B------:R-:W-:-:S00]  /*0370*/  NOP ;  /* 0x0000000000007918 */ /* 0x000fc00000000000 */
.L_x_2:


//--------------------- .text._Z17verschluessselungPlS_ --------------------------
	.section	.text._Z17verschluessselungPlS_,"ax",@progbits
	.align	128
        .global         _Z17verschluessselungPlS_
        .type           _Z17verschluessselungPlS_,@function
        .size           _Z17verschluessselungPlS_,(.L_x_3 - _Z17verschluessselungPlS_)
        .other          _Z17verschluessselungPlS_,@"STO_CUDA_ENTRY STV_DEFAULT"
_Z17verschluessselungPlS_:
.text._Z17verschluessselungPlS_:
        /* <DEDUP_REMOVED lines=47> */
.L_x_1:
        /* <DEDUP_REMOVED lines=9> */
.L_x_3:


//--------------------- .nv.shared.reserved.0     --------------------------
	.section	.nv.shared.reserved.0,"aw",@nobits
	.weak		__nv_reservedSMEM_offset_0_alias
	.size		__nv_reservedSMEM_offset_0_alias, 0, 64
	.other		__nv_reservedSMEM_offset_0_alias,@"STO_CUDA_RESERVED_SHARED STV_DEFAULT"
__nv_reservedSMEM_offset_0_alias:
	.zero		0
	.zero		64


//--------------------- .nv.constant0._Z17entschluessselungPlS_ --------------------------
	.section	.nv.constant0._Z17entschluessselungPlS_,"a",@progbits
	.sectionflags	@""
	.align	4
.nv.constant0._Z17entschluessselungPlS_:
	.zero		912


//--------------------- .nv.constant0._Z17verschluessselungPlS_ --------------------------
	.section	.nv.constant0._Z17verschluessselungPlS_,"a",@progbits
	.sectionflags	@""
	.align	4
.nv.constant0._Z17verschluessselungPlS_:
	.zero		912


//--------------------- SYMBOLS --------------------------

	.type		.nv.reservedSmem.offset0,@object
	.size		.nv.reservedSmem.offset0,0x4
